//
// Generated by NVIDIA NVVM Compiler
//
// Compiler Build ID: CL-36424714
// Cuda compilation tools, release 13.0, V13.0.88
// Based on NVVM 20.0.0
//

.version 9.0
.target sm_100
.address_size 64

	// .globl	_Z13persistKernelP7IovFifoi
.extern .func  (.param .b32 func_retval0) vprintf
(
	.param .b64 vprintf_param_0,
	.param .b64 vprintf_param_1
)
;
// _ZZ13persistKernelP7IovFifoiE11cached_tail has been demoted
// _ZZ13persistKernelP7IovFifoiE10cached_iov has been demoted
.global .align 1 .b8 $str[63] = {80, 101, 114, 115, 105, 115, 116, 75, 101, 114, 110, 101, 108, 58, 32, 98, 108, 111, 99, 107, 32, 37, 100, 44, 32, 116, 104, 114, 101, 97, 100, 32, 37, 100, 44, 32, 99, 97, 99, 104, 101, 100, 95, 116, 97, 105, 108, 32, 37, 108, 117, 44, 32, 105, 111, 118, 95, 110, 32, 37, 100, 10};
.global .align 1 .b8 $str$1[34] = {69, 109, 112, 116, 121, 107, 101, 114, 110, 101, 108, 58, 32, 98, 108, 111, 99, 107, 32, 37, 100, 44, 32, 116, 104, 114, 101, 97, 100, 32, 37, 100, 10};

.visible .entry _Z13persistKernelP7IovFifoi(
	.param .u64 .ptr .align 1 _Z13persistKernelP7IovFifoi_param_0,
	.param .u32 _Z13persistKernelP7IovFifoi_param_1
)
{
	.local .align 8 .b8 	__local_depot0[24];
	.reg .b64 	%SP;
	.reg .b64 	%SPL;
	.reg .pred 	%p<10>;
	.reg .b32 	%r<28>;
	.reg .b64 	%rd<26>;
	// demoted variable
	.shared .align 8 .u64 _ZZ13persistKernelP7IovFifoiE11cached_tail;
	// demoted variable
	.shared .align 8 .b8 _ZZ13persistKernelP7IovFifoiE10cached_iov[2064];
	mov.u64 	%SPL, __local_depot0;
	cvta.local.u64 	%SP, %SPL;
	ld.param.u64 	%rd9, [_Z13persistKernelP7IovFifoi_param_0];
	ld.param.u32 	%r11, [_Z13persistKernelP7IovFifoi_param_1];
	mov.u32 	%r1, %tid.x;
	mov.u32 	%r2, %ctaid.x;
	mov.u32 	%r12, %ntid.x;
	mul.lo.s32 	%r3, %r2, %r12;
	setp.ne.s32 	%p1, %r1, 0;
	@%p1 bra 	$L__BB0_2;
	mov.b64 	%rd10, -1;
	st.shared.u64 	[_ZZ13persistKernelP7IovFifoiE11cached_tail], %rd10;
$L__BB0_2:
	bar.sync 	0;
	setp.lt.s32 	%p2, %r11, 1;
	@%p2 bra 	$L__BB0_14;
	add.u64 	%rd11, %SP, 0;
	add.u64 	%rd1, %SPL, 0;
	add.s64 	%rd2, %rd9, 8;
	neg.s32 	%r4, %r1;
	cvta.to.global.u64 	%rd12, %rd9;
	add.s64 	%rd3, %rd12, 16;
	mov.b32 	%r25, 1;
	mov.u32 	%r14, _ZZ13persistKernelP7IovFifoiE10cached_iov;
$L__BB0_4:
	setp.ne.s32 	%p3, %r1, 0;
	@%p3 bra 	$L__BB0_8;
$L__BB0_5:
	// begin inline asm
	ld.volatile.global.u64 %rd13, [%rd2];
	// end inline asm
	ld.shared.u64 	%rd15, [_ZZ13persistKernelP7IovFifoiE11cached_tail];
	add.s64 	%rd16, %rd15, 1;
	setp.ne.s64 	%p4, %rd13, %rd16;
	@%p4 bra 	$L__BB0_5;
	st.shared.u64 	[_ZZ13persistKernelP7IovFifoiE11cached_tail], %rd13;
	and.b64  	%rd17, %rd13, 1023;
	mad.lo.s64 	%rd25, %rd17, 2064, %rd3;
	mov.b32 	%r27, 0;
	mov.u32 	%r26, %r14;
$L__BB0_7:
	ld.global.v2.u32 	{%r16, %r17}, [%rd25];
	st.shared.v2.u32 	[%r26], {%r16, %r17};
	add.s32 	%r8, %r27, 1;
	add.s64 	%rd25, %rd25, 8;
	add.s32 	%r26, %r26, 8;
	setp.lt.u32 	%p5, %r27, 257;
	mov.u32 	%r27, %r8;
	@%p5 bra 	$L__BB0_7;
$L__BB0_8:
	setp.ne.s32 	%p6, %r3, %r4;
	bar.sync 	0;
	@%p6 bra 	$L__BB0_11;
	ld.shared.u64 	%rd8, [_ZZ13persistKernelP7IovFifoiE11cached_tail];
	mul.lo.s64 	%rd18, %rd8, 2066035336255469781;
	mov.b64 	{%r18, %r19}, %rd18;
	shf.r.wrap.b32 	%r20, %r19, %r18, 3;
	shf.r.wrap.b32 	%r21, %r18, %r19, 3;
	mov.b64 	%rd19, {%r21, %r20};
	setp.gt.u64 	%p7, %rd19, 18446744073709551;
	@%p7 bra 	$L__BB0_11;
	ld.shared.u32 	%r22, [_ZZ13persistKernelP7IovFifoiE10cached_iov+2048];
	st.local.v2.u32 	[%rd1], {%r2, %r1};
	st.local.u64 	[%rd1+8], %rd8;
	st.local.u32 	[%rd1+16], %r22;
	mov.u64 	%rd20, $str;
	cvta.global.u64 	%rd21, %rd20;
	{ // callseq 0, 0
	.param .b64 param0;
	st.param.b64 	[param0], %rd21;
	.param .b64 param1;
	st.param.b64 	[param1], %rd11;
	.param .b32 retval0;
	call.uni (retval0), 
	vprintf, 
	(
	param0, 
	param1
	);
	ld.param.b32 	%r23, [retval0];
	} // callseq 0
$L__BB0_11:
	setp.ne.s32 	%p8, %r3, %r4;
	bar.sync 	0;
	@%p8 bra 	$L__BB0_13;
	// begin inline asm
	fence.acq_rel.sys;
	// end inline asm
	ld.shared.u64 	%rd24, [_ZZ13persistKernelP7IovFifoiE11cached_tail];
	// begin inline asm
	st.relaxed.sys.global.u64 [%rd9], %rd24;
	// end inline asm
$L__BB0_13:
	add.s32 	%r10, %r25, 1;
	setp.ne.s32 	%p9, %r25, %r11;
	mov.u32 	%r25, %r10;
	@%p9 bra 	$L__BB0_4;
$L__BB0_14:
	ret;

}
	// .globl	_Z11emptykernelv
.visible .entry _Z11emptykernelv()
{
	.local .align 8 .b8 	__local_depot1[8];
	.reg .b64 	%SP;
	.reg .b64 	%SPL;
	.reg .pred 	%p<2>;
	.reg .b32 	%r<6>;
	.reg .b64 	%rd<5>;

	mov.u64 	%SPL, __local_depot1;
	cvta.local.u64 	%SP, %SPL;
	mov.u32 	%r1, %tid.x;
	setp.ne.s32 	%p1, %r1, 0;
	@%p1 bra 	$L__BB1_2;
	add.u64 	%rd1, %SP, 0;
	add.u64 	%rd2, %SPL, 0;
	mov.u32 	%r2, %ctaid.x;
	mov.b32 	%r3, 0;
	st.local.v2.u32 	[%rd2], {%r2, %r3};
	mov.u64 	%rd3, $str$1;
	cvta.global.u64 	%rd4, %rd3;
	{ // callseq 1, 0
	.param .b64 param0;
	st.param.b64 	[param0], %rd4;
	.param .b64 param1;
	st.param.b64 	[param1], %rd1;
	.param .b32 retval0;
	call.uni (retval0), 
	vprintf, 
	(
	param0, 
	param1
	);
	ld.param.b32 	%r4, [retval0];
	} // callseq 1
$L__BB1_2:
	ret;

}


// ===== COMPILED SASS (sm_100) =====

	.target	sm_100

	.elftype	@"ET_EXEC"


//--------------------- .note.nv.tkinfo           --------------------------
	.section	.note.nv.tkinfo,"",@"SHT_NOTE"
	.sectionflags	@"SHF_NOTE_NV_TKINFO"
	.tkinfo
        /*0018*/ 	.word	0x00000002
        /*0030*/ 	.string	""
        /*0030*/ 	.string	"ptxas"
        /*0030*/ 	.string	"Cuda compilation tools, release 13.0, V13.0.88"
        /*0030*/ 	.string	"Build cuda_13.0.r13.0/compiler.36424714_0"
        /*0030*/ 	.string	"-arch sm_100 -m 64 "



//--------------------- .note.nv.cuinfo           --------------------------
	.section	.note.nv.cuinfo,"",@"SHT_NOTE"
	.sectionflags	@"SHF_NOTE_NV_CUINFO"
        /*0018*/ 	.short	0x0002
        /*001a*/ 	.short	0x0064
        /*001c*/ 	.short	0x0082
	.zero		2


//--------------------- .nv.info                  --------------------------
	.section	.nv.info,"",@"SHT_CUDA_INFO"
	.align	4


	//----- nvinfo : EIATTR_REGCOUNT
	.align		4
        /*0000*/ 	.byte	0x04, 0x2f
        /*0002*/ 	.short	(.L_3 - .L_2)
	.align		4
.L_2:
        /*0004*/ 	.word	index@(_Z13persistKernelP7IovFifoi)
        /*0008*/ 	.word	0x00000018


	//----- nvinfo : EIATTR_FRAME_SIZE
	.align		4
.L_3:
        /*000c*/ 	.byte	0x04, 0x11
        /*000e*/ 	.short	(.L_5 - .L_4)
	.align		4
.L_4:
        /*0010*/ 	.word	index@(_Z13persistKernelP7IovFifoi)
        /*0014*/ 	.word	0x00000018


	//----- nvinfo : EIATTR_REGCOUNT
	.align		4
.L_5:
        /*0018*/ 	.byte	0x04, 0x2f
        /*001a*/ 	.short	(.L_7 - .L_6)
	.align		4
.L_6:
        /*001c*/ 	.word	index@(_Z11emptykernelv)
        /*0020*/ 	.word	0x00000018


	//----- nvinfo : EIATTR_FRAME_SIZE
	.align		4
.L_7:
        /*0024*/ 	.byte	0x04, 0x11
        /*0026*/ 	.short	(.L_9 - .L_8)
	.align		4
.L_8:
        /*0028*/ 	.word	index@(_Z11emptykernelv)
        /*002c*/ 	.word	0x00000008


	//----- nvinfo : EIATTR_MIN_STACK_SIZE
	.align		4
.L_9:
        /*0030*/ 	.byte	0x04, 0x12
        /*0032*/ 	.short	(.L_11 - .L_10)
	.align		4
.L_10:
        /*0034*/ 	.word	index@(_Z11emptykernelv)
        /*0038*/ 	.word	0x00000008


	//----- nvinfo : EIATTR_MIN_STACK_SIZE
	.align		4
.L_11:
        /*003c*/ 	.byte	0x04, 0x12
        /*003e*/ 	.short	(.L_13 - .L_12)
	.align		4
.L_12:
        /*0040*/ 	.word	index@(_Z13persistKernelP7IovFifoi)
        /*0044*/ 	.word	0x00000018
.L_13:


//--------------------- .nv.compat                --------------------------
	.section	.nv.compat,"",@"SHT_CUDA_COMPAT_INFO"
	.align	4
        /*0000*/ 	.byte	0x02, 0x09, 0x00, 0x00, 0x02, 0x02, 0x01, 0x00, 0x02, 0x05, 0x05, 0x00, 0x03, 0x07, 0x01, 0x01
        /*0010*/ 	.byte	0x02, 0x03, 0x00, 0x00, 0x02, 0x06, 0x01, 0x00, 0x04, 0x0b, 0x08, 0x00, 0x09, 0x00, 0x00, 0x00
        /*0020*/ 	.byte	0x00, 0x00, 0x00, 0x00


//--------------------- .nv.info._Z11emptykernelv --------------------------
	.section	.nv.info._Z11emptykernelv,"",@"SHT_CUDA_INFO"
	.sectionflags	@""
	.align	4


	//----- nvinfo : EIATTR_CUDA_API_VERSION
	.align		4
        /*0000*/ 	.byte	0x04, 0x37
        /*0002*/ 	.short	(.L_15 - .L_14)
.L_14:
        /*0004*/ 	.word	0x00000082


	//----- nvinfo : EIATTR_SPARSE_MMA_MASK
	.align		4
.L_15:
        /*0008*/ 	.byte	0x03, 0x50
        /*000a*/ 	.short	0x0000


	//----- nvinfo : EIATTR_MAXREG_COUNT
	.align		4
        /*000c*/ 	.byte	0x03, 0x1b
        /*000e*/ 	.short	0x00ff


	//----- nvinfo : EIATTR_EXTERNS
	.align		4
        /*0010*/ 	.byte	0x04, 0x0f
        /*0012*/ 	.short	(.L_17 - .L_16)


	//   ....[0]....
	.align		4
.L_16:
        /*0014*/ 	.word	index@(vprintf)


	//----- nvinfo : EIATTR_MERCURY_ISA_VERSION
	.align		4
.L_17:
        /*0018*/ 	.byte	0x03, 0x5f
        /*001a*/ 	.short	0x0101


	//----- nvinfo : EIATTR_VRC_CTA_INIT_COUNT
	.align		4
        /*001c*/ 	.byte	0x02, 0x4a
	.zero		1
	.zero		1


	//----- nvinfo : EIATTR_SYSCALL_OFFSETS
	.align		4
        /*0020*/ 	.byte	0x04, 0x46
        /*0022*/ 	.short	(.L_19 - .L_18)


	//   ....[0]....
.L_18:
        /*0024*/ 	.word	0x00000120


	//----- nvinfo : EIATTR_EXIT_INSTR_OFFSETS
	.align		4
.L_19:
        /*0028*/ 	.byte	0x04, 0x1c
        /*002a*/ 	.short	(.L_21 - .L_20)


	//   ....[0]....
.L_20:
        /*002c*/ 	.word	0x00000080


	//   ....[1]....
        /*0030*/ 	.word	0x00000130


	//----- nvinfo : EIATTR_CRS_STACK_SIZE
	.align		4
.L_21:
        /*0034*/ 	.byte	0x04, 0x1e
        /*0036*/ 	.short	(.L_23 - .L_22)
.L_22:
        /*0038*/ 	.word	0x00000000


	//----- nvinfo : EIATTR_SW_WAR
	.align		4
.L_23:
        /*003c*/ 	.byte	0x04, 0x36
        /*003e*/ 	.short	(.L_25 - .L_24)
.L_24:
        /*0040*/ 	.word	0x00000008
.L_25:


//--------------------- .nv.info._Z13persistKernelP7IovFifoi --------------------------
	.section	.nv.info._Z13persistKernelP7IovFifoi,"",@"SHT_CUDA_INFO"
	.sectionflags	@""
	.align	4


	//----- nvinfo : EIATTR_CUDA_API_VERSION
	.align		4
        /*0000*/ 	.byte	0x04, 0x37
        /*0002*/ 	.short	(.L_27 - .L_26)
.L_26:
        /*0004*/ 	.word	0x00000082


	//----- nvinfo : EIATTR_KPARAM_INFO
	.align		4
.L_27:
        /*0008*/ 	.byte	0x04, 0x17
        /*000a*/ 	.short	(.L_29 - .L_28)
.L_28:
        /*000c*/ 	.word	0x00000000
        /*0010*/ 	.short	0x0001
        /*0012*/ 	.short	0x0008
        /*0014*/ 	.byte	0x00, 0xf0, 0x11, 0x00


	//----- nvinfo : EIATTR_KPARAM_INFO
	.align		4
.L_29:
        /*0018*/ 	.byte	0x04, 0x17
        /*001a*/ 	.short	(.L_31 - .L_30)
.L_30:
        /*001c*/ 	.word	0x00000000
        /*0020*/ 	.short	0x0000
        /*0022*/ 	.short	0x0000
        /*0024*/ 	.byte	0x00, 0xf5, 0x21, 0x00


	//----- nvinfo : EIATTR_SPARSE_MMA_MASK
	.align		4
.L_31:
        /*0028*/ 	.byte	0x03, 0x50
        /*002a*/ 	.short	0x0000


	//----- nvinfo : EIATTR_MAXREG_COUNT
	.align		4
        /*002c*/ 	.byte	0x03, 0x1b
        /*002e*/ 	.short	0x00ff


	//----- nvinfo : EIATTR_NUM_BARRIERS
	.align		4
        /*0030*/ 	.byte	0x02, 0x4c
        /*0032*/ 	.byte	0x01
	.zero		1


	//----- nvinfo : EIATTR_EXTERNS
	.align		4
        /*0034*/ 	.byte	0x04, 0x0f
        /*0036*/ 	.short	(.L_33 - .L_32)


	//   ....[0]....
	.align		4
.L_32:
        /*0038*/ 	.word	index@(vprintf)


	//----- nvinfo : EIATTR_MERCURY_ISA_VERSION
	.align		4
.L_33:
        /*003c*/ 	.byte	0x03, 0x5f
        /*003e*/ 	.short	0x0101


	//----- nvinfo : EIATTR_VRC_CTA_INIT_COUNT
	.align		4
        /*0040*/ 	.byte	0x02, 0x4a
	.zero		1
	.zero		1


	//----- nvinfo : EIATTR_SYSCALL_OFFSETS
	.align		4
        /*0044*/ 	.byte	0x04, 0x46
        /*0046*/ 	.short	(.L_35 - .L_34)


	//   ....[0]....
.L_34:
        /*0048*/ 	.word	0x00000630


	//----- nvinfo : EIATTR_EXIT_INSTR_OFFSETS
	.align		4
.L_35:
        /*004c*/ 	.byte	0x04, 0x1c
        /*004e*/ 	.short	(.L_37 - .L_36)


	//   ....[0]....
.L_36:
        /*0050*/ 	.word	0x000000f0


	//   ....[1]....
        /*0054*/ 	.word	0x000007c0


	//----- nvinfo : EIATTR_CRS_STACK_SIZE
	.align		4
.L_37:
        /*0058*/ 	.byte	0x04, 0x1e
        /*005a*/ 	.short	(.L_39 - .L_38)
.L_38:
        /*005c*/ 	.word	0x00000000


	//----- nvinfo : EIATTR_CBANK_PARAM_SIZE
	.align		4
.L_39:
        /*0060*/ 	.byte	0x03, 0x19
        /*0062*/ 	.short	0x000c


	//----- nvinfo : EIATTR_PARAM_CBANK
	.align		4
        /*0064*/ 	.byte	0x04, 0x0a
        /*0066*/ 	.short	(.L_41 - .L_40)
	.align		4
.L_40:
        /*0068*/ 	.word	index@(.nv.constant0._Z13persistKernelP7IovFifoi)
        /*006c*/ 	.short	0x0380
        /*006e*/ 	.short	0x000c


	//----- nvinfo : EIATTR_SW_WAR
	.align		4
.L_41:
        /*0070*/ 	.byte	0x04, 0x36
        /*0072*/ 	.short	(.L_43 - .L_42)
.L_42:
        /*0074*/ 	.word	0x00000008
.L_43:


//--------------------- .nv.callgraph             --------------------------
	.section	.nv.callgraph,"",@"SHT_CUDA_CALLGRAPH"
	.align	4
	.sectionentsize	8
	.align		4
        /*0000*/ 	.word	0x00000000
	.align		4
        /*0004*/ 	.word	0xffffffff
	.align		4
        /*0008*/ 	.word	index@(_Z11emptykernelv)
	.align		4
        /*000c*/ 	.word	index@(vprintf)
	.align		4
        /*0010*/ 	.word	index@(_Z13persistKernelP7IovFifoi)
	.align		4
        /*0014*/ 	.word	index@(vprintf)
	.align		4
        /*0018*/ 	.word	0x00000000
	.align		4
        /*001c*/ 	.word	0xfffffffe
	.align		4
        /*0020*/ 	.word	0x00000000
	.align		4
        /*0024*/ 	.word	0xfffffffd
	.align		4
        /*0028*/ 	.word	0x00000000
	.align		4
        /*002c*/ 	.word	0xfffffffc


//--------------------- .nv.constant4             --------------------------
	.section	.nv.constant4,"a",@progbits
	.align	8
	.align		8
.nv.constant4:
        /*0000*/ 	.dword	vprintf
	.align		8
        /*0008*/ 	.dword	$str
	.align		8
        /*0010*/ 	.dword	$str$1


//--------------------- .text._Z11emptykernelv    --------------------------
	.section	.text._Z11emptykernelv,"ax",@progbits
	.align	128
        .global         _Z11emptykernelv
        .type           _Z11emptykernelv,@function
        .size           _Z11emptykernelv,(.L_x_10 - _Z11emptykernelv)
        .other          _Z11emptykernelv,@"STO_CUDA_ENTRY STV_DEFAULT"
_Z11emptykernelv:
.text._Z11emptykernelv:
[----:B------:R-:W0:Y:S01]  /*0000*/  LDC R1, c[0x0][0x37c] ;  /* 0x0000df00ff017b82 */ /* 0x000e220000000800 */
[----:B------:R-:W1:Y:S01]  /*0010*/  S2R R0, SR_TID.X ;  /* 0x0000000000007919 */ /* 0x000e620000002100 */
[----:B------:R-:W2:Y:S01]  /*0020*/  LDCU UR4, c[0x0][0x2f8] ;  /* 0x00005f00ff0477ac */ /* 0x000ea20008000800 */
[----:B0-----:R-:W-:Y:S01]  /*0030*/  VIADD R1, R1, 0xfffffff8 ;  /* 0xfffffff801017836 */ /* 0x001fe20000000000 */
[----:B------:R-:W0:Y:S04]  /*0040*/  LDCU UR5, c[0x0][0x2fc] ;  /* 0x00005f80ff0577ac */ /* 0x000e280008000800 */
[----:B--2---:R-:W-:-:S05]  /*0050*/  IADD3 R6, P1, PT, R1, UR4, RZ ;  /* 0x0000000401067c10 */ /* 0x004fca000ff3e0ff */
[----:B0-----:R-:W-:Y:S01]  /*0060*/  IMAD.X R7, RZ, RZ, UR5, P1 ;  /* 0x00000005ff077e24 */ /* 0x001fe200088e06ff */
[----:B-1----:R-:W-:-:S13]  /*0070*/  ISETP.NE.AND P0, PT, R0, RZ, PT ;  /* 0x000000ff0000720c */ /* 0x002fda0003f05270 */
[----:B------:R-:W-:Y:S05]  /*0080*/  @P0 EXIT ;  /* 0x000000000000094d */ /* 0x000fea0003800000 */
[----:B------:R-:W0:Y:S01]  /*0090*/  S2R R8, SR_CTAID.X ;  /* 0x0000000000087919 */ /* 0x000e220000002500 */
[----:B------:R-:W-:Y:S01]  /*00a0*/  HFMA2 R9, -RZ, RZ, 0, 0 ;  /* 0x00000000ff097431 */ /* 0x000fe200000001ff */
[----:B------:R-:W-:Y:S01]  /*00b0*/  MOV R0, 0x0 ;  /* 0x0000000000007802 */ /* 0x000fe20000000f00 */
[----:B------:R-:W1:Y:S03]  /*00c0*/  LDCU.64 UR4, c[0x4][0x10] ;  /* 0x01000200ff0477ac */ /* 0x000e660008000a00 */
[----:B------:R2:W3:Y:S01]  /*00d0*/  LDC.64 R2, c[0x4][R0] ;  /* 0x0100000000027b82 */ /* 0x0004e20000000a00 */
[----:B-1----:R-:W-:Y:S01]  /*00e0*/  IMAD.U32 R4, RZ, RZ, UR4 ;  /* 0x00000004ff047e24 */ /* 0x002fe2000f8e00ff */
[----:B------:R-:W-:Y:S01]  /*00f0*/  MOV R5, UR5 ;  /* 0x0000000500057c02 */ /* 0x000fe20008000f00 */
[----:B0-----:R2:W-:Y:S06]  /*0100*/  STL.64 [R1], R8 ;  /* 0x0000000801007387 */ /* 0x0015ec0000100a00 */
[----:B------:R-:W-:-:S07]  /*0110*/  LEPC R20, `(.L_x_0) ;  /* 0x000000001014794e */ /* 0x000fce0000000000 */
[----:B--23--:R-:W-:Y:S05]  /*0120*/  CALL.ABS.NOINC R2 ;  /* 0x0000000002007343 */ /* 0x00cfea0003c00000 */
.L_x_0:
[----:B------:R-:W-:Y:S05]  /*0130*/  EXIT ;  /* 0x000000000000794d */ /* 0x000fea0003800000 */
.L_x_1:
[----:B------:R-:W-:-:S00]  /*0140*/  BRA `(.L_x_1) ;  /* 0xfffffffc00fc7947 */ /* 0x000fc0000383ffff */
[----:B------:R-:W-:-:S00]  /*0150*/  NOP ;  /* 0x0000000000007918 */ /* 0x000fc00000000000 */
        /* <DEDUP_REMOVED lines=10> */
.L_x_10:


//--------------------- .text._Z13persistKernelP7IovFifoi --------------------------
	.section	.text._Z13persistKernelP7IovFifoi,"ax",@progbits
	.align	128
        .global         _Z13persistKernelP7IovFifoi
        .type           _Z13persistKernelP7IovFifoi,@function
        .size           _Z13persistKernelP7IovFifoi,(.L_x_11 - _Z13persistKernelP7IovFifoi)
        .other          _Z13persistKernelP7IovFifoi,@"STO_CUDA_ENTRY STV_DEFAULT"
_Z13persistKernelP7IovFifoi:
.text._Z13persistKernelP7IovFifoi:
[----:B------:R-:W0:Y:S01]  /*0000*/  LDC R1, c[0x0][0x37c] ;  /* 0x0000df00ff017b82 */ /* 0x000e220000000800 */
[----:B------:R-:W1:Y:S07]  /*0010*/  S2R R17, SR_TID.X ;  /* 0x0000000000117919 */ /* 0x000e6e0000002100 */
[----:B------:R-:W2:Y:S01]  /*0020*/  LDC R2, c[0x0][0x388] ;  /* 0x0000e200ff027b82 */ /* 0x000ea20000000800 */
[----:B------:R-:W3:Y:S01]  /*0030*/  LDCU UR4, c[0x0][0x2f8] ;  /* 0x00005f00ff0477ac */ /* 0x000ee20008000800 */
[----:B0-----:R-:W-:-:S05]  /*0040*/  VIADD R1, R1, 0xffffffe8 ;  /* 0xffffffe801017836 */ /* 0x001fca0000000000 */
[----:B---3--:R-:W-:Y:S02]  /*0050*/  IADD3 R18, P2, PT, R1, UR4, RZ ;  /* 0x0000000401127c10 */ /* 0x008fe4000ff5e0ff */
[----:B--2---:R-:W-:Y:S02]  /*0060*/  ISETP.GE.AND P1, PT, R2, 0x1, PT ;  /* 0x000000010200780c */ /* 0x004fe40003f26270 */
[----:B-1----:R-:W-:-:S13]  /*0070*/  ISETP.NE.AND P0, PT, R17, RZ, PT ;  /* 0x000000ff1100720c */ /* 0x002fda0003f05270 */
[----:B------:R-:W0:Y:S01]  /*0080*/  @!P0 S2R R5, SR_CgaCtaId ;  /* 0x0000000000058919 */ /* 0x000e220000008800 */
[----:B------:R-:W-:Y:S01]  /*0090*/  @!P0 MOV R0, 0x400 ;  /* 0x0000040000008802 */ /* 0x000fe20000000f00 */
[----:B------:R-:W-:Y:S02]  /*00a0*/  @!P0 IMAD.MOV.U32 R2, RZ, RZ, -0x1 ;  /* 0xffffffffff028424 */ /* 0x000fe400078e00ff */
[----:B------:R-:W-:Y:S01]  /*00b0*/  @!P0 IMAD.MOV.U32 R3, RZ, RZ, -0x1 ;  /* 0xffffffffff038424 */ /* 0x000fe200078e00ff */
[----:B0-----:R-:W-:-:S05]  /*00c0*/  @!P0 LEA R5, R5, R0, 0x18 ;  /* 0x0000000005058211 */ /* 0x001fca00078ec0ff */
[----:B------:R0:W-:Y:S01]  /*00d0*/  @!P0 STS.64 [R5], R2 ;  /* 0x0000000205008388 */ /* 0x0001e20000000a00 */
[----:B------:R-:W-:Y:S06]  /*00e0*/  BAR.SYNC.DEFER_BLOCKING 0x0 ;  /* 0x0000000000007b1d */ /* 0x000fec0000010000 */
[----:B------:R-:W-:Y:S05]  /*00f0*/  @!P1 EXIT ;  /* 0x000000000000994d */ /* 0x000fea0003800000 */
[----:B------:R-:W1:Y:S01]  /*0100*/  S2R R16, SR_CTAID.X ;  /* 0x0000000000107919 */ /* 0x000e620000002500 */
[----:B------:R-:W2:Y:S01]  /*0110*/  S2UR UR38, SR_CgaCtaId ;  /* 0x00000000002679c3 */ /* 0x000ea20000008800 */
[----:B------:R-:W3:Y:S01]  /*0120*/  LDCU.64 UR40, c[0x0][0x380] ;  /* 0x00007000ff2877ac */ /* 0x000ee20008000a00 */
[----:B------:R-:W0:Y:S01]  /*0130*/  LDCU UR5, c[0x0][0x2fc] ;  /* 0x00005f80ff0577ac */ /* 0x000e220008000800 */
[----:B------:R-:W1:Y:S01]  /*0140*/  LDCU UR6, c[0x0][0x360] ;  /* 0x00006c00ff0677ac */ /* 0x000e620008000800 */
[----:B------:R-:W-:Y:S01]  /*0150*/  UMOV UR4, 0x400 ;  /* 0x0000040000047882 */ /* 0x000fe20000000000 */
[----:B------:R-:W4:Y:S01]  /*0160*/  LDCU.64 UR36, c[0x0][0x358] ;  /* 0x00006b00ff2477ac */ /* 0x000f220008000a00 */
[----:B------:R-:W-:Y:S02]  /*0170*/  UIADD3 UR4, UPT, UPT, UR4, 0x8, URZ ;  /* 0x0000000804047890 */ /* 0x000fe4000fffe0ff */
[----:B---3--:R-:W-:Y:S01]  /*0180*/  UIADD3 UR40, UP0, UPT, UR40, 0x10, URZ ;  /* 0x0000001028287890 */ /* 0x008fe2000ff1e0ff */
[----:B------:R-:W-:Y:S01]  /*0190*/  UMOV UR39, 0x1 ;  /* 0x0000000100277882 */ /* 0x000fe20000000000 */
[----:B0-----:R-:W-:-:S02]  /*01a0*/  IMAD.X R2, RZ, RZ, UR5, P2 ;  /* 0x00000005ff027e24 */ /* 0x001fc400090e06ff */
[----:B------:R-:W-:Y:S02]  /*01b0*/  UIADD3.X UR41, UPT, UPT, URZ, UR41, URZ, UP0, !UPT ;  /* 0x00000029ff297290 */ /* 0x000fe400087fe4ff */
[----:B--2---:R-:W-:Y:S01]  /*01c0*/  ULEA UR38, UR38, UR4, 0x18 ;  /* 0x0000000426267291 */ /* 0x004fe2000f8ec0ff */
[----:B-1--4-:R-:W-:-:S11]  /*01d0*/  IMAD R19, R16, UR6, RZ ;  /* 0x0000000610137c24 */ /* 0x012fd6000f8e02ff */
.L_x_8:
[----:B0-----:R-:W0:Y:S01]  /*01e0*/  LDCU UR5, c[0x0][0x388] ;  /* 0x00007100ff0577ac */ /* 0x001e220008000800 */
[----:B------:R-:W-:Y:S01]  /*01f0*/  ISETP.NE.AND P0, PT, R17, RZ, PT ;  /* 0x000000ff1100720c */ /* 0x000fe20003f05270 */
[----:B------:R-:W-:Y:S01]  /*0200*/  UMOV UR4, UR39 ;  /* 0x0000002700047c82 */ /* 0x000fe20008000000 */
[----:B------:R-:W-:Y:S02]  /*0210*/  UIADD3 UR39, UPT, UPT, UR39, 0x1, URZ ;  /* 0x0000000127277890 */ /* 0x000fe4000fffe0ff */
[----:B0-----:R-:W-:-:S04]  /*0220*/  UISETP.NE.AND UP0, UPT, UR4, UR5, UPT ;  /* 0x000000050400728c */ /* 0x001fc8000bf05270 */
[----:B------:R-:W-:-:S05]  /*0230*/  UP2UR UR42, UPR, URZ, 0x1 ;  /* 0x00000001ff2a7883 */ /* 0x000fca0008000000 */
[----:B-1----:R-:W-:Y:S07]  /*0240*/  @P0 BRA `(.L_x_2) ;  /* 0x0000000000800947 */ /* 0x002fee0003800000 */
[----:B------:R-:W0:Y:S01]  /*0250*/  S2R R3, SR_CgaCtaId ;  /* 0x0000000000037919 */ /* 0x000e220000008800 */
[----:B------:R-:W-:-:S04]  /*0260*/  MOV R0, 0x400 ;  /* 0x0000040000007802 */ /* 0x000fc80000000f00 */
[----:B0-----:R-:W-:-:S05]  /*0270*/  LEA R9, R3, R0, 0x18 ;  /* 0x0000000003097211 */ /* 0x001fca00078ec0ff */
[----:B------:R-:W0:Y:S02]  /*0280*/  LDS.64 R4, [R9] ;  /* 0x0000000009047984 */ /* 0x000e240000000a00 */
[----:B0-----:R-:W-:-:S05]  /*0290*/  IADD3 R3, P0, PT, R4, 0x1, RZ ;  /* 0x0000000104037810 */ /* 0x001fca0007f1e0ff */
[----:B------:R-:W-:-:S08]  /*02a0*/  IMAD.X R7, RZ, RZ, R5, P0 ;  /* 0x000000ffff077224 */ /* 0x000fd000000e0605 */
.L_x_3:
[----:B------:R-:W0:Y:S02]  /*02b0*/  LDC.64 R4, c[0x0][0x380] ;  /* 0x0000e000ff047b82 */ /* 0x000e240000000a00 */
[----:B0-----:R-:W2:Y:S01]  /*02c0*/  LDG.E.64.STRONG.SYS R4, desc[UR36][R4.64+0x8] ;  /* 0x0000082404047981 */ /* 0x001ea2000c1f5b00 */
[----:B------:R-:W-:Y:S05]  /*02d0*/  YIELD ;  /* 0x0000000000007946 */ /* 0x000fea0003800000 */
[----:B--2---:R-:W-:-:S04]  /*02e0*/  ISETP.NE.U32.AND P0, PT, R4, R3, PT ;  /* 0x000000030400720c */ /* 0x004fc80003f05070 */
[----:B------:R-:W-:-:S13]  /*02f0*/  ISETP.NE.AND.EX P0, PT, R5, R7, PT, P0 ;  /* 0x000000070500720c */ /* 0x000fda0003f05300 */
[----:B------:R-:W-:Y:S05]  /*0300*/  @P0 BRA `(.L_x_3) ;  /* 0xfffffffc00e80947 */ /* 0x000fea000383ffff */
[----:B------:R0:W-:Y:S01]  /*0310*/  STS.64 [R9], R4 ;  /* 0x0000000409007388 */ /* 0x0001e20000000a00 */
[----:B------:R-:W-:Y:S01]  /*0320*/  LOP3.LUT R3, R4, 0x3ff, RZ, 0xc0, !PT ;  /* 0x000003ff04037812 */ /* 0x000fe200078ec0ff */
[----:B------:R-:W-:Y:S01]  /*0330*/  IMAD.U32 R6, RZ, RZ, UR40 ;  /* 0x00000028ff067e24 */ /* 0x000fe2000f8e00ff */
[----:B------:R-:W-:Y:S01]  /*0340*/  UMOV UR4, URZ ;  /* 0x000000ff00047c82 */ /* 0x000fe20008000000 */
[----:B------:R-:W-:Y:S01]  /*0350*/  IMAD.U32 R7, RZ, RZ, UR41 ;  /* 0x00000029ff077e24 */ /* 0x000fe2000f8e00ff */
[----:B------:R-:W-:Y:S01]  /*0360*/  UMOV UR5, UR38 ;  /* 0x0000002600057c82 */ /* 0x000fe20008000000 */
[----:B------:R-:W-:-:S04]  /*0370*/  IMAD.WIDE.U32 R6, R3, 0x810, R6 ;  /* 0x0000081003067825 */ /* 0x000fc800078e0006 */
[----:B------:R-:W-:Y:S01]  /*0380*/  VIADD R7, R7, UR4 ;  /* 0x0000000407077c36 */ /* 0x000fe20008000000 */
[----:B------:R-:W-:-:S06]  /*0390*/  UMOV UR4, URZ ;  /* 0x000000ff00047c82 */ /* 0x000fcc0008000000 */
.L_x_4:
[----:B01----:R-:W-:Y:S01]  /*03a0*/  IMAD.MOV.U32 R4, RZ, RZ, R6 ;  /* 0x000000ffff047224 */ /* 0x003fe200078e0006 */
[----:B------:R-:W-:-:S06]  /*03b0*/  MOV R5, R7 ;  /* 0x0000000700057202 */ /* 0x000fcc0000000f00 */
[----:B------:R-:W2:Y:S01]  /*03c0*/  LDG.E.64 R4, desc[UR36][R4.64] ;  /* 0x0000002404047981 */ /* 0x000ea2000c1e1b00 */
[----:B------:R-:W-:Y:S01]  /*03d0*/  UISETP.GE.U32.AND UP0, UPT, UR4, 0x101, UPT ;  /* 0x000001010400788c */ /* 0x000fe2000bf06070 */
[----:B------:R-:W-:Y:S01]  /*03e0*/  IADD3 R6, P0, PT, R6, 0x8, RZ ;  /* 0x0000000806067810 */ /* 0x000fe20007f1e0ff */
[----:B------:R-:W-:-:S04]  /*03f0*/  UIADD3 UR6, UPT, UPT, UR4, 0x1, URZ ;  /* 0x0000000104067890 */ /* 0x000fc8000fffe0ff */
[----:B------:R-:W-:-:S03]  /*0400*/  IMAD.X R7, RZ, RZ, R7, P0 ;  /* 0x000000ffff077224 */ /* 0x000fc600000e0607 */
[----:B------:R-:W-:Y:S01]  /*0410*/  UMOV UR4, UR6 ;  /* 0x0000000600047c82 */ /* 0x000fe20008000000 */
[----:B--2---:R1:W-:Y:S01]  /*0420*/  STS.64 [UR5], R4 ;  /* 0x00000004ff007988 */ /* 0x0043e20008000a05 */
[----:B------:R-:W-:Y:S01]  /*0430*/  UIADD3 UR5, UPT, UPT, UR5, 0x8, URZ ;  /* 0x0000000805057890 */ /* 0x000fe2000fffe0ff */
[----:B------:R-:W-:Y:S11]  /*0440*/  BRA.U !UP0, `(.L_x_4) ;  /* 0xfffffffd08d47547 */ /* 0x000ff6000b83ffff */
.L_x_2:
[----:B------:R-:W-:Y:S01]  /*0450*/  IMAD.MOV R0, RZ, RZ, -R17 ;  /* 0x000000ffff007224 */ /* 0x000fe200078e0a11 */
[----:B------:R-:W-:Y:S05]  /*0460*/  WARPSYNC.ALL ;  /* 0x0000000000007948 */ /* 0x000fea0003800000 */
[----:B------:R-:W-:Y:S01]  /*0470*/  BAR.SYNC.DEFER_BLOCKING 0x0 ;  /* 0x0000000000007b1d */ /* 0x000fe20000010000 */
[----:B------:R-:W-:-:S13]  /*0480*/  ISETP.NE.AND P0, PT, R19, R0, PT ;  /* 0x000000001300720c */ /* 0x000fda0003f05270 */
[----:B------:R-:W-:Y:S05]  /*0490*/  @P0 BRA `(.L_x_5) ;  /* 0x0000000000680947 */ /* 0x000fea0003800000 */
[----:B------:R-:W0:Y:S01]  /*04a0*/  S2UR UR5, SR_CgaCtaId ;  /* 0x00000000000579c3 */ /* 0x000e220000008800 */
[----:B------:R-:W-:Y:S02]  /*04b0*/  UMOV UR4, 0x400 ;  /* 0x0000040000047882 */ /* 0x000fe40000000000 */
[----:B0-----:R-:W-:-:S09]  /*04c0*/  ULEA UR4, UR5, UR4, 0x18 ;  /* 0x0000000405047291 */ /* 0x001fd2000f8ec0ff */
[----:B------:R-:W0:Y:S02]  /*04d0*/  LDS.64 R8, [UR4] ;  /* 0x00000004ff087984 */ /* 0x000e240008000a00 */
[----:B0-----:R-:W-:Y:S02]  /*04e0*/  IMAD R3, R9, 0x26e978d5, RZ ;  /* 0x26e978d509037824 */ /* 0x001fe400078e02ff */
[----:B-1----:R-:W-:-:S04]  /*04f0*/  IMAD.WIDE.U32 R4, R8, 0x26e978d5, RZ ;  /* 0x26e978d508047825 */ /* 0x002fc800078e00ff */
[----:B------:R-:W-:-:S04]  /*0500*/  IMAD R3, R8, 0x1cac0831, R3 ;  /* 0x1cac083108037824 */ /* 0x000fc800078e0203 */
[----:B------:R-:W-:-:S05]  /*0510*/  IMAD.IADD R3, R5, 0x1, R3 ;  /* 0x0000000105037824 */ /* 0x000fca00078e0203 */
[----:B------:R-:W-:Y:S02]  /*0520*/  SHF.R.W.U32 R0, R4, 0x3, R3 ;  /* 0x0000000304007819 */ /* 0x000fe40000001e03 */
[----:B------:R-:W-:Y:S02]  /*0530*/  SHF.R.W.U32 R4, R3, 0x3, R4 ;  /* 0x0000000303047819 */ /* 0x000fe40000001e04 */
[----:B------:R-:W-:-:S04]  /*0540*/  ISETP.GT.U32.AND P0, PT, R0, 0x4bc6a7ef, PT ;  /* 0x4bc6a7ef0000780c */ /* 0x000fc80003f04070 */
[----:B------:R-:W-:-:S13]  /*0550*/  ISETP.GT.U32.AND.EX P0, PT, R4, 0x418937, PT, P0 ;  /* 0x004189370400780c */ /* 0x000fda0003f04100 */
[----:B------:R-:W-:Y:S05]  /*0560*/  @P0 BRA `(.L_x_5) ;  /* 0x0000000000340947 */ /* 0x000fea0003800000 */
[----:B------:R-:W0:Y:S01]  /*0570*/  LDS R0, [UR4+0x808] ;  /* 0x00080804ff007984 */ /* 0x000e220008000800 */
[----:B------:R-:W-:Y:S01]  /*0580*/  MOV R3, 0x0 ;  /* 0x0000000000037802 */ /* 0x000fe20000000f00 */
[----:B------:R-:W1:Y:S01]  /*0590*/  LDCU.64 UR4, c[0x4][0x8] ;  /* 0x01000100ff0477ac */ /* 0x000e620008000a00 */
[----:B------:R-:W-:Y:S01]  /*05a0*/  IMAD.MOV.U32 R6, RZ, RZ, R18 ;  /* 0x000000ffff067224 */ /* 0x000fe200078e0012 */
[----:B------:R2:W-:Y:S01]  /*05b0*/  STL.64 [R1+0x8], R8 ;  /* 0x0000080801007387 */ /* 0x0005e20000100a00 */
[----:B------:R2:W3:Y:S01]  /*05c0*/  LDC.64 R10, c[0x4][R3] ;  /* 0x01000000030a7b82 */ /* 0x0004e20000000a00 */
[----:B------:R-:W-:Y:S02]  /*05d0*/  IMAD.MOV.U32 R7, RZ, RZ, R2 ;  /* 0x000000ffff077224 */ /* 0x000fe400078e0002 */
[----:B------:R2:W-:Y:S01]  /*05e0*/  STL.64 [R1], R16 ;  /* 0x0000001001007387 */ /* 0x0005e20000100a00 */
[----:B-1----:R-:W-:Y:S01]  /*05f0*/  IMAD.U32 R4, RZ, RZ, UR4 ;  /* 0x00000004ff047e24 */ /* 0x002fe2000f8e00ff */
[----:B------:R-:W-:-:S02]  /*0600*/  MOV R5, UR5 ;  /* 0x0000000500057c02 */ /* 0x000fc40008000f00 */
[----:B0-----:R2:W-:Y:S05]  /*0610*/  STL [R1+0x10], R0 ;  /* 0x0000100001007387 */ /* 0x0015ea0000100800 */
[----:B------:R-:W-:-:S07]  /*0620*/  LEPC R20, `(.L_x_5) ;  /* 0x000000001014794e */ /* 0x000fce0000000000 */
[----:B--23--:R-:W-:Y:S05]  /*0630*/  CALL.ABS.NOINC R10 ;  /* 0x000000000a007343 */ /* 0x00cfea0003c00000 */
.L_x_5:
[----:B------:R-:W-:Y:S01]  /*0640*/  IMAD.MOV R0, RZ, RZ, -R17 ;  /* 0x000000ffff007224 */ /* 0x000fe200078e0a11 */
[----:B------:R-:W-:Y:S05]  /*0650*/  WARPSYNC.ALL ;  /* 0x0000000000007948 */ /* 0x000fea0003800000 */
[----:B------:R-:W-:Y:S01]  /*0660*/  BAR.SYNC.DEFER_BLOCKING 0x0 ;  /* 0x0000000000007b1d */ /* 0x000fe20000010000 */
[----:B------:R-:W-:-:S05]  /*0670*/  ISETP.NE.AND P0, PT, R19, R0, PT ;  /* 0x000000001300720c */ /* 0x000fca0003f05270 */
[----:B------:R-:W-:Y:S08]  /*0680*/  BSSY.RECONVERGENT B0, `(.L_x_6) ;  /* 0x0000011000007945 */ /* 0x000ff00003800200 */
[----:B------:R-:W-:Y:S05]  /*0690*/  @P0 BRA `(.L_x_7) ;  /* 0x00000000003c0947 */ /* 0x000fea0003800000 */
[----:B------:R-:W0:Y:S01]  /*06a0*/  S2UR UR5, SR_CgaCtaId ;  /* 0x00000000000579c3 */ /* 0x000e220000008800 */
[----:B------:R-:W-:Y:S02]  /*06b0*/  UMOV UR4, 0x400 ;  /* 0x0000040000047882 */ /* 0x000fe40000000000 */
[----:B0-----:R-:W-:Y:S01]  /*06c0*/  ULEA UR4, UR5, UR4, 0x18 ;  /* 0x0000000405047291 */ /* 0x001fe2000f8ec0ff */
[----:B------:R-:W-:Y:S01]  /*06d0*/  @!PT LDS RZ, [RZ] ;  /* 0x00000000fffff984 */ /* 0x000fe20000000800 */
[----:B------:R-:W-:Y:S01]  /*06e0*/  @!PT LDS RZ, [RZ] ;  /* 0x00000000fffff984 */ /* 0x000fe20000000800 */
[----:B------:R-:W-:Y:S01]  /*06f0*/  @!PT LDS RZ, [RZ] ;  /* 0x00000000fffff984 */ /* 0x000fe20000000800 */
[----:B------:R-:W-:Y:S01]  /*0700*/  @!PT LDS RZ, [RZ] ;  /* 0x00000000fffff984 */ /* 0x000fe20000000800 */
[----:B------:R-:W-:-:S00]  /*0710*/  MEMBAR.ALL.CTA ;  /* 0x0000000000007992 */ /* 0x000fc00000008000 */
[----:B------:R-:W-:Y:S06]  /*0720*/  MEMBAR.ALL.SYS ;  /* 0x0000000000007992 */ /* 0x000fec000000b000 */
[----:B------:R-:W-:-:S00]  /*0730*/  ERRBAR ;  /* 0x00000000000079ab */ /* 0x000fc00000000000 */
[----:B------:R-:W-:Y:S06]  /*0740*/  CGAERRBAR ;  /* 0x00000000000075ab */ /* 0x000fec0000000000 */
[----:B012345:R-:W-:Y:S04]  /*0750*/  CCTL.IVALL ;  /* 0x00000000ff00798f */ /* 0x03ffe80002000000 */
[----:B-1----:R-:W0:Y:S01]  /*0760*/  LDS.64 R4, [UR4] ;  /* 0x00000004ff047984 */ /* 0x002e220008000a00 */
[----:B------:R-:W0:Y:S03]  /*0770*/  LDC.64 R6, c[0x0][0x380] ;  /* 0x0000e000ff067b82 */ /* 0x000e260000000a00 */
[----:B0-----:R0:W-:Y:S02]  /*0780*/  STG.E.64.STRONG.SYS desc[UR36][R6.64], R4 ;  /* 0x0000000406007986 */ /* 0x0011e4000c115b24 */
.L_x_7:
[----:B------:R-:W-:Y:S05]  /*0790*/  BSYNC.RECONVERGENT B0 ;  /* 0x0000000000007941 */ /* 0x000fea0003800200 */
.L_x_6:
[----:B------:R-:W-:-:S09]  /*07a0*/  UISETP.NE.AND UP0, UPT, UR42, URZ, UPT ;  /* 0x000000ff2a00728c */ /* 0x000fd2000bf05270 */
[----:B------:R-:W-:Y:S05]  /*07b0*/  BRA.U UP0, `(.L_x_8) ;  /* 0xfffffff900887547 */ /* 0x000fea000b83ffff */
[----:B------:R-:W-:Y:S05]  /*07c0*/  EXIT ;  /* 0x000000000000794d */ /* 0x000fea0003800000 */
.L_x_9:
        /* <DEDUP_REMOVED lines=11> */
.L_x_11:


//--------------------- .nv.global.init           --------------------------
	.section	.nv.global.init,"aw",@progbits
.nv.global.init:
	.type		$str$1,@object
	.size		$str$1,($str - $str$1)
$str$1:
        /*0000*/ 	.byte	0x45, 0x6d, 0x70, 0x74, 0x79, 0x6b, 0x65, 0x72, 0x6e, 0x65, 0x6c, 0x3a, 0x20, 0x62, 0x6c, 0x6f
        /*0010*/ 	.byte	0x63, 0x6b, 0x20, 0x25, 0x64, 0x2c, 0x20, 0x74, 0x68, 0x72, 0x65, 0x61, 0x64, 0x20, 0x25, 0x64
        /*0020*/ 	.byte	0x0a, 0x00
	.type		$str,@object
	.size		$str,(.L_0 - $str)
$str:
        /*0022*/ 	.byte	0x50, 0x65, 0x72, 0x73, 0x69, 0x73, 0x74, 0x4b, 0x65, 0x72, 0x6e, 0x65, 0x6c, 0x3a, 0x20, 0x62
        /*0032*/ 	.byte	0x6c, 0x6f, 0x63, 0x6b, 0x20, 0x25, 0x64, 0x2c, 0x20, 0x74, 0x68, 0x72, 0x65, 0x61, 0x64, 0x20
        /*0042*/ 	.byte	0x25, 0x64, 0x2c, 0x20, 0x63, 0x61, 0x63, 0x68, 0x65, 0x64, 0x5f, 0x74, 0x61, 0x69, 0x6c, 0x20
        /*0052*/ 	.byte	0x25, 0x6c, 0x75, 0x2c, 0x20, 0x69, 0x6f, 0x76, 0x5f, 0x6e, 0x20, 0x25, 0x64, 0x0a, 0x00
.L_0:


//--------------------- .nv.shared.reserved.0     --------------------------
	.section	.nv.shared.reserved.0,"aw",@nobits
	.weak		__nv_reservedSMEM_offset_0_alias
	.size		__nv_reservedSMEM_offset_0_alias, 0, 64
	.other		__nv_reservedSMEM_offset_0_alias,@"STO_CUDA_RESERVED_SHARED STV_DEFAULT"
__nv_reservedSMEM_offset_0_alias:
	.zero		0
	.zero		64


//--------------------- .nv.shared._Z13persistKernelP7IovFifoi --------------------------
	.section	.nv.shared._Z13persistKernelP7IovFifoi,"aw",@nobits
	.sectionflags	@""
	.align	8
.nv.shared._Z13persistKernelP7IovFifoi:
	.zero		3096


//--------------------- .nv.constant0._Z11emptykernelv --------------------------
	.section	.nv.constant0._Z11emptykernelv,"a",@progbits
	.sectionflags	@""
	.align	4
.nv.constant0._Z11emptykernelv:
	.zero		896


//--------------------- .nv.constant0._Z13persistKernelP7IovFifoi --------------------------
	.section	.nv.constant0._Z13persistKernelP7IovFifoi,"a",@progbits
	.sectionflags	@""
	.align	4
.nv.constant0._Z13persistKernelP7IovFifoi:
	.zero		908


//--------------------- SYMBOLS --------------------------

	.type		.nv.reservedSmem.offset0,@object
	.size		.nv.reservedSmem.offset0,0x4
	.type		.nv.reservedSmem.cap,@object
	.size		.nv.reservedSmem.cap,0x4
	.type		vprintf,@function
